//
// Generated by NVIDIA NVVM Compiler
//
// Compiler Build ID: CL-36424714
// Cuda compilation tools, release 13.0, V13.0.88
// Based on NVVM 20.0.0
//

.version 9.0
.target sm_100
.address_size 64

	// .globl	_Z14CUDAKernelNamePdS_S_mmmddm

.visible .entry _Z14CUDAKernelNamePdS_S_mmmddm(
	.param .u64 .ptr .align 1 _Z14CUDAKernelNamePdS_S_mmmddm_param_0,
	.param .u64 .ptr .align 1 _Z14CUDAKernelNamePdS_S_mmmddm_param_1,
	.param .u64 .ptr .align 1 _Z14CUDAKernelNamePdS_S_mmmddm_param_2,
	.param .u64 _Z14CUDAKernelNamePdS_S_mmmddm_param_3,
	.param .u64 _Z14CUDAKernelNamePdS_S_mmmddm_param_4,
	.param .u64 _Z14CUDAKernelNamePdS_S_mmmddm_param_5,
	.param .f64 _Z14CUDAKernelNamePdS_S_mmmddm_param_6,
	.param .f64 _Z14CUDAKernelNamePdS_S_mmmddm_param_7,
	.param .u64 _Z14CUDAKernelNamePdS_S_mmmddm_param_8
)
{
	.reg .pred 	%p<17>;
	.reg .b32 	%r<25>;
	.reg .b64 	%rd<118>;
	.reg .b64 	%fd<79>;

	ld.param.u64 	%rd39, [_Z14CUDAKernelNamePdS_S_mmmddm_param_0];
	ld.param.u64 	%rd40, [_Z14CUDAKernelNamePdS_S_mmmddm_param_1];
	ld.param.u64 	%rd41, [_Z14CUDAKernelNamePdS_S_mmmddm_param_2];
	ld.param.u64 	%rd35, [_Z14CUDAKernelNamePdS_S_mmmddm_param_3];
	ld.param.u64 	%rd36, [_Z14CUDAKernelNamePdS_S_mmmddm_param_4];
	ld.param.u64 	%rd37, [_Z14CUDAKernelNamePdS_S_mmmddm_param_5];
	cvta.to.global.u64 	%rd1, %rd41;
	cvta.to.global.u64 	%rd2, %rd40;
	cvta.to.global.u64 	%rd3, %rd39;
	mov.u32 	%r14, %ctaid.y;
	mov.u32 	%r1, %ntid.y;
	mov.u32 	%r15, %tid.y;
	mad.lo.s32 	%r21, %r14, %r1, %r15;
	cvt.u64.u32 	%rd108, %r21;
	setp.le.u64 	%p1, %rd36, %rd108;
	@%p1 bra 	$L__BB0_23;
	mov.u32 	%r16, %ctaid.x;
	mov.u32 	%r17, %ntid.x;
	mov.u32 	%r18, %tid.x;
	mad.lo.s32 	%r3, %r16, %r17, %r18;
	cvt.s64.s32 	%rd5, %r3;
	setp.ne.s64 	%p2, %rd37, 0;
	mov.u32 	%r19, %nctaid.x;
	mul.lo.s32 	%r4, %r17, %r19;
	mov.u32 	%r20, %nctaid.y;
	mul.lo.s32 	%r5, %r1, %r20;
	@%p2 bra 	$L__BB0_7;
	ld.param.f64 	%fd68, [_Z14CUDAKernelNamePdS_S_mmmddm_param_6];
	mul.f64 	%fd1, %fd68, 0d0000000000000000;
$L__BB0_3:
	setp.gt.u64 	%p14, %rd35, %rd5;
	@%p14 bra 	$L__BB0_5;
$L__BB0_4:
	add.s32 	%r21, %r21, %r5;
	cvt.s64.s32 	%rd108, %r21;
	setp.gt.u64 	%p16, %rd36, %rd108;
	@%p16 bra 	$L__BB0_3;
	bra.uni 	$L__BB0_23;
$L__BB0_5:
	ld.param.u64 	%rd107, [_Z14CUDAKernelNamePdS_S_mmmddm_param_8];
	mul.lo.s64 	%rd8, %rd108, %rd107;
	mov.u64 	%rd109, %rd5;
	mov.u32 	%r22, %r3;
$L__BB0_6:
	ld.param.f64 	%fd70, [_Z14CUDAKernelNamePdS_S_mmmddm_param_7];
	add.s64 	%rd103, %rd109, %rd8;
	shl.b64 	%rd104, %rd103, 3;
	add.s64 	%rd105, %rd3, %rd104;
	ld.global.f64 	%fd65, [%rd105];
	fma.rn.f64 	%fd66, %fd70, %fd65, %fd1;
	st.global.f64 	[%rd105], %fd66;
	add.s32 	%r22, %r22, %r4;
	cvt.s64.s32 	%rd109, %r22;
	setp.gt.u64 	%p15, %rd35, %rd109;
	@%p15 bra 	$L__BB0_6;
	bra.uni 	$L__BB0_4;
$L__BB0_7:
	and.b64  	%rd11, %rd37, 7;
	and.b64  	%rd12, %rd37, -8;
	shl.b64 	%rd13, %rd37, 3;
	cvt.s64.s32 	%rd15, %r3;
$L__BB0_8:
	setp.le.u64 	%p3, %rd35, %rd15;
	@%p3 bra 	$L__BB0_22;
	ld.param.u64 	%rd106, [_Z14CUDAKernelNamePdS_S_mmmddm_param_8];
	mul.lo.s64 	%rd16, %rd108, %rd37;
	mul.lo.s64 	%rd17, %rd108, %rd106;
	mad.lo.s64 	%rd42, %rd13, %rd108, %rd2;
	add.s64 	%rd18, %rd42, 32;
	mov.u64 	%rd111, %rd15;
	mov.u32 	%r24, %r3;
$L__BB0_10:
	setp.lt.u64 	%p4, %rd37, 8;
	mul.lo.s64 	%rd20, %rd111, %rd37;
	mov.f64 	%fd78, 0d0000000000000000;
	mov.b64 	%rd116, 0;
	@%p4 bra 	$L__BB0_13;
	mad.lo.s64 	%rd44, %rd13, %rd111, %rd1;
	add.s64 	%rd113, %rd44, 32;
	mov.f64 	%fd78, 0d0000000000000000;
	mov.u64 	%rd112, %rd18;
	mov.u64 	%rd114, %rd12;
$L__BB0_12:
	.pragma "nounroll";
	ld.global.f64 	%fd19, [%rd112+-32];
	ld.global.f64 	%fd20, [%rd113+-32];
	fma.rn.f64 	%fd21, %fd19, %fd20, %fd78;
	ld.global.f64 	%fd22, [%rd112+-24];
	ld.global.f64 	%fd23, [%rd113+-24];
	fma.rn.f64 	%fd24, %fd22, %fd23, %fd21;
	ld.global.f64 	%fd25, [%rd112+-16];
	ld.global.f64 	%fd26, [%rd113+-16];
	fma.rn.f64 	%fd27, %fd25, %fd26, %fd24;
	ld.global.f64 	%fd28, [%rd112+-8];
	ld.global.f64 	%fd29, [%rd113+-8];
	fma.rn.f64 	%fd30, %fd28, %fd29, %fd27;
	ld.global.f64 	%fd31, [%rd112];
	ld.global.f64 	%fd32, [%rd113];
	fma.rn.f64 	%fd33, %fd31, %fd32, %fd30;
	ld.global.f64 	%fd34, [%rd112+8];
	ld.global.f64 	%fd35, [%rd113+8];
	fma.rn.f64 	%fd36, %fd34, %fd35, %fd33;
	ld.global.f64 	%fd37, [%rd112+16];
	ld.global.f64 	%fd38, [%rd113+16];
	fma.rn.f64 	%fd39, %fd37, %fd38, %fd36;
	ld.global.f64 	%fd40, [%rd112+24];
	ld.global.f64 	%fd41, [%rd113+24];
	fma.rn.f64 	%fd78, %fd40, %fd41, %fd39;
	add.s64 	%rd114, %rd114, -8;
	add.s64 	%rd113, %rd113, 64;
	add.s64 	%rd112, %rd112, 64;
	setp.ne.s64 	%p5, %rd114, 0;
	mov.u64 	%rd116, %rd12;
	@%p5 bra 	$L__BB0_12;
$L__BB0_13:
	setp.eq.s64 	%p6, %rd11, 0;
	@%p6 bra 	$L__BB0_21;
	add.s64 	%rd45, %rd11, -1;
	setp.lt.u64 	%p7, %rd45, 3;
	@%p7 bra 	$L__BB0_16;
	add.s64 	%rd46, %rd116, %rd16;
	shl.b64 	%rd47, %rd46, 3;
	add.s64 	%rd48, %rd2, %rd47;
	ld.global.f64 	%fd43, [%rd48];
	add.s64 	%rd49, %rd116, %rd20;
	shl.b64 	%rd50, %rd49, 3;
	add.s64 	%rd51, %rd1, %rd50;
	ld.global.f64 	%fd44, [%rd51];
	fma.rn.f64 	%fd45, %fd43, %fd44, %fd78;
	add.s64 	%rd52, %rd116, 1;
	and.b64  	%rd53, %rd52, 4294967295;
	add.s64 	%rd54, %rd53, %rd16;
	shl.b64 	%rd55, %rd54, 3;
	add.s64 	%rd56, %rd2, %rd55;
	ld.global.f64 	%fd46, [%rd56];
	add.s64 	%rd57, %rd53, %rd20;
	shl.b64 	%rd58, %rd57, 3;
	add.s64 	%rd59, %rd1, %rd58;
	ld.global.f64 	%fd47, [%rd59];
	fma.rn.f64 	%fd48, %fd46, %fd47, %fd45;
	add.s64 	%rd60, %rd116, 2;
	and.b64  	%rd61, %rd60, 4294967295;
	add.s64 	%rd62, %rd61, %rd16;
	shl.b64 	%rd63, %rd62, 3;
	add.s64 	%rd64, %rd2, %rd63;
	ld.global.f64 	%fd49, [%rd64];
	add.s64 	%rd65, %rd61, %rd20;
	shl.b64 	%rd66, %rd65, 3;
	add.s64 	%rd67, %rd1, %rd66;
	ld.global.f64 	%fd50, [%rd67];
	fma.rn.f64 	%fd51, %fd49, %fd50, %fd48;
	add.s64 	%rd68, %rd116, 3;
	and.b64  	%rd69, %rd68, 4294967295;
	add.s64 	%rd70, %rd69, %rd16;
	shl.b64 	%rd71, %rd70, 3;
	add.s64 	%rd72, %rd2, %rd71;
	ld.global.f64 	%fd52, [%rd72];
	add.s64 	%rd73, %rd69, %rd20;
	shl.b64 	%rd74, %rd73, 3;
	add.s64 	%rd75, %rd1, %rd74;
	ld.global.f64 	%fd53, [%rd75];
	fma.rn.f64 	%fd78, %fd52, %fd53, %fd51;
	add.s64 	%rd76, %rd116, 4;
	and.b64  	%rd116, %rd76, 4294967295;
$L__BB0_16:
	and.b64  	%rd77, %rd37, 3;
	setp.eq.s64 	%p8, %rd77, 0;
	@%p8 bra 	$L__BB0_21;
	setp.eq.s64 	%p9, %rd77, 1;
	@%p9 bra 	$L__BB0_19;
	add.s64 	%rd78, %rd116, %rd16;
	shl.b64 	%rd79, %rd78, 3;
	add.s64 	%rd80, %rd2, %rd79;
	ld.global.f64 	%fd55, [%rd80];
	add.s64 	%rd81, %rd116, %rd20;
	shl.b64 	%rd82, %rd81, 3;
	add.s64 	%rd83, %rd1, %rd82;
	ld.global.f64 	%fd56, [%rd83];
	fma.rn.f64 	%fd57, %fd55, %fd56, %fd78;
	add.s64 	%rd84, %rd116, 1;
	and.b64  	%rd85, %rd84, 4294967295;
	add.s64 	%rd86, %rd85, %rd16;
	shl.b64 	%rd87, %rd86, 3;
	add.s64 	%rd88, %rd2, %rd87;
	ld.global.f64 	%fd58, [%rd88];
	add.s64 	%rd89, %rd85, %rd20;
	shl.b64 	%rd90, %rd89, 3;
	add.s64 	%rd91, %rd1, %rd90;
	ld.global.f64 	%fd59, [%rd91];
	fma.rn.f64 	%fd78, %fd58, %fd59, %fd57;
	add.s64 	%rd92, %rd116, 2;
	and.b64  	%rd116, %rd92, 4294967295;
$L__BB0_19:
	and.b64  	%rd93, %rd37, 1;
	setp.eq.b64 	%p10, %rd93, 1;
	not.pred 	%p11, %p10;
	@%p11 bra 	$L__BB0_21;
	add.s64 	%rd94, %rd116, %rd16;
	shl.b64 	%rd95, %rd94, 3;
	add.s64 	%rd96, %rd2, %rd95;
	ld.global.f64 	%fd60, [%rd96];
	add.s64 	%rd97, %rd116, %rd20;
	shl.b64 	%rd98, %rd97, 3;
	add.s64 	%rd99, %rd1, %rd98;
	ld.global.f64 	%fd61, [%rd99];
	fma.rn.f64 	%fd78, %fd60, %fd61, %fd78;
$L__BB0_21:
	ld.param.f64 	%fd69, [_Z14CUDAKernelNamePdS_S_mmmddm_param_7];
	ld.param.f64 	%fd67, [_Z14CUDAKernelNamePdS_S_mmmddm_param_6];
	add.s64 	%rd100, %rd111, %rd17;
	shl.b64 	%rd101, %rd100, 3;
	add.s64 	%rd102, %rd3, %rd101;
	ld.global.f64 	%fd62, [%rd102];
	mul.f64 	%fd63, %fd69, %fd62;
	fma.rn.f64 	%fd64, %fd67, %fd78, %fd63;
	st.global.f64 	[%rd102], %fd64;
	add.s32 	%r24, %r24, %r4;
	cvt.s64.s32 	%rd111, %r24;
	setp.gt.u64 	%p12, %rd35, %rd111;
	@%p12 bra 	$L__BB0_10;
$L__BB0_22:
	add.s32 	%r21, %r21, %r5;
	cvt.s64.s32 	%rd108, %r21;
	setp.gt.u64 	%p13, %rd36, %rd108;
	@%p13 bra 	$L__BB0_8;
$L__BB0_23:
	ret;

}


// ===== COMPILED SASS (sm_100) =====

	.target	sm_100

	.elftype	@"ET_EXEC"


//--------------------- .note.nv.tkinfo           --------------------------
	.section	.note.nv.tkinfo,"",@"SHT_NOTE"
	.sectionflags	@"SHF_NOTE_NV_TKINFO"
	.tkinfo
        /*0018*/ 	.word	0x00000002
        /*0030*/ 	.string	""
        /*0030*/ 	.string	"ptxas"
        /*0030*/ 	.string	"Cuda compilation tools, release 13.0, V13.0.88"
        /*0030*/ 	.string	"Build cuda_13.0.r13.0/compiler.36424714_0"
        /*0030*/ 	.string	"-arch sm_100 -m 64 "



//--------------------- .note.nv.cuinfo           --------------------------
	.section	.note.nv.cuinfo,"",@"SHT_NOTE"
	.sectionflags	@"SHF_NOTE_NV_CUINFO"
        /*0018*/ 	.short	0x0002
        /*001a*/ 	.short	0x0064
        /*001c*/ 	.short	0x0082
	.zero		2


//--------------------- .nv.info                  --------------------------
	.section	.nv.info,"",@"SHT_CUDA_INFO"
	.align	4


	//----- nvinfo : EIATTR_REGCOUNT
	.align		4
        /*0000*/ 	.byte	0x04, 0x2f
        /*0002*/ 	.short	(.L_1 - .L_0)
	.align		4
.L_0:
        /*0004*/ 	.word	index@(_Z14CUDAKernelNamePdS_S_mmmddm)
        /*0008*/ 	.word	0x00000020


	//----- nvinfo : EIATTR_FRAME_SIZE
	.align		4
.L_1:
        /*000c*/ 	.byte	0x04, 0x11
        /*000e*/ 	.short	(.L_3 - .L_2)
	.align		4
.L_2:
        /*0010*/ 	.word	index@(_Z14CUDAKernelNamePdS_S_mmmddm)
        /*0014*/ 	.word	0x00000000


	//----- nvinfo : EIATTR_MIN_STACK_SIZE
	.align		4
.L_3:
        /*0018*/ 	.byte	0x04, 0x12
        /*001a*/ 	.short	(.L_5 - .L_4)
	.align		4
.L_4:
        /*001c*/ 	.word	index@(_Z14CUDAKernelNamePdS_S_mmmddm)
        /*0020*/ 	.word	0x00000000
.L_5:


//--------------------- .nv.compat                --------------------------
	.section	.nv.compat,"",@"SHT_CUDA_COMPAT_INFO"
	.align	4
        /*0000*/ 	.byte	0x02, 0x09, 0x00, 0x00, 0x02, 0x02, 0x01, 0x00, 0x02, 0x05, 0x05, 0x00, 0x03, 0x07, 0x01, 0x01
        /*0010*/ 	.byte	0x02, 0x03, 0x00, 0x00, 0x02, 0x06, 0x01, 0x00, 0x04, 0x0b, 0x08, 0x00, 0x01, 0x00, 0x00, 0x00
        /*0020*/ 	.byte	0x00, 0x00, 0x00, 0x00


//--------------------- .nv.info._Z14CUDAKernelNamePdS_S_mmmddm --------------------------
	.section	.nv.info._Z14CUDAKernelNamePdS_S_mmmddm,"",@"SHT_CUDA_INFO"
	.sectionflags	@""
	.align	4


	//----- nvinfo : EIATTR_CUDA_API_VERSION
	.align		4
        /*0000*/ 	.byte	0x04, 0x37
        /*0002*/ 	.short	(.L_7 - .L_6)
.L_6:
        /*0004*/ 	.word	0x00000082


	//----- nvinfo : EIATTR_KPARAM_INFO
	.align		4
.L_7:
        /*0008*/ 	.byte	0x04, 0x17
        /*000a*/ 	.short	(.L_9 - .L_8)
.L_8:
        /*000c*/ 	.word	0x00000000
        /*0010*/ 	.short	0x0008
        /*0012*/ 	.short	0x0040
        /*0014*/ 	.byte	0x00, 0xf0, 0x21, 0x00


	//----- nvinfo : EIATTR_KPARAM_INFO
	.align		4
.L_9:
        /*0018*/ 	.byte	0x04, 0x17
        /*001a*/ 	.short	(.L_11 - .L_10)
.L_10:
        /*001c*/ 	.word	0x00000000
        /*0020*/ 	.short	0x0007
        /*0022*/ 	.short	0x0038
        /*0024*/ 	.byte	0x00, 0xf0, 0x21, 0x00


	//----- nvinfo : EIATTR_KPARAM_INFO
	.align		4
.L_11:
        /*0028*/ 	.byte	0x04, 0x17
        /*002a*/ 	.short	(.L_13 - .L_12)
.L_12:
        /*002c*/ 	.word	0x00000000
        /*0030*/ 	.short	0x0006
        /*0032*/ 	.short	0x0030
        /*0034*/ 	.byte	0x00, 0xf0, 0x21, 0x00


	//----- nvinfo : EIATTR_KPARAM_INFO
	.align		4
.L_13:
        /*0038*/ 	.byte	0x04, 0x17
        /*003a*/ 	.short	(.L_15 - .L_14)
.L_14:
        /*003c*/ 	.word	0x00000000
        /*0040*/ 	.short	0x0005
        /*0042*/ 	.short	0x0028
        /*0044*/ 	.byte	0x00, 0xf0, 0x21, 0x00


	//----- nvinfo : EIATTR_KPARAM_INFO
	.align		4
.L_15:
        /*0048*/ 	.byte	0x04, 0x17
        /*004a*/ 	.short	(.L_17 - .L_16)
.L_16:
        /*004c*/ 	.word	0x00000000
        /*0050*/ 	.short	0x0004
        /*0052*/ 	.short	0x0020
        /*0054*/ 	.byte	0x00, 0xf0, 0x21, 0x00


	//----- nvinfo : EIATTR_KPARAM_INFO
	.align		4
.L_17:
        /*0058*/ 	.byte	0x04, 0x17
        /*005a*/ 	.short	(.L_19 - .L_18)
.L_18:
        /*005c*/ 	.word	0x00000000
        /*0060*/ 	.short	0x0003
        /*0062*/ 	.short	0x0018
        /*0064*/ 	.byte	0x00, 0xf0, 0x21, 0x00


	//----- nvinfo : EIATTR_KPARAM_INFO
	.align		4
.L_19:
        /*0068*/ 	.byte	0x04, 0x17
        /*006a*/ 	.short	(.L_21 - .L_20)
.L_20:
        /*006c*/ 	.word	0x00000000
        /*0070*/ 	.short	0x0002
        /*0072*/ 	.short	0x0010
        /*0074*/ 	.byte	0x00, 0xf5, 0x21, 0x00


	//----- nvinfo : EIATTR_KPARAM_INFO
	.align		4
.L_21:
        /*0078*/ 	.byte	0x04, 0x17
        /*007a*/ 	.short	(.L_23 - .L_22)
.L_22:
        /*007c*/ 	.word	0x00000000
        /*0080*/ 	.short	0x0001
        /*0082*/ 	.short	0x0008
        /*0084*/ 	.byte	0x00, 0xf5, 0x21, 0x00


	//----- nvinfo : EIATTR_KPARAM_INFO
	.align		4
.L_23:
        /*0088*/ 	.byte	0x04, 0x17
        /*008a*/ 	.short	(.L_25 - .L_24)
.L_24:
        /*008c*/ 	.word	0x00000000
        /*0090*/ 	.short	0x0000
        /*0092*/ 	.short	0x0000
        /*0094*/ 	.byte	0x00, 0xf5, 0x21, 0x00


	//----- nvinfo : EIATTR_SPARSE_MMA_MASK
	.align		4
.L_25:
        /*0098*/ 	.byte	0x03, 0x50
        /*009a*/ 	.short	0x0000


	//----- nvinfo : EIATTR_MAXREG_COUNT
	.align		4
        /*009c*/ 	.byte	0x03, 0x1b
        /*009e*/ 	.short	0x00ff


	//----- nvinfo : EIATTR_MERCURY_ISA_VERSION
	.align		4
        /*00a0*/ 	.byte	0x03, 0x5f
        /*00a2*/ 	.short	0x0101


	//----- nvinfo : EIATTR_VRC_CTA_INIT_COUNT
	.align		4
        /*00a4*/ 	.byte	0x02, 0x4a
	.zero		1
	.zero		1


	//----- nvinfo : EIATTR_EXIT_INSTR_OFFSETS
	.align		4
        /*00a8*/ 	.byte	0x04, 0x1c
        /*00aa*/ 	.short	(.L_27 - .L_26)


	//   ....[0]....
.L_26:
        /*00ac*/ 	.word	0x00000080


	//   ....[1]....
        /*00b0*/ 	.word	0x000003f0


	//   ....[2]....
        /*00b4*/ 	.word	0x000012d0


	//----- nvinfo : EIATTR_CRS_STACK_SIZE
	.align		4
.L_27:
        /*00b8*/ 	.byte	0x04, 0x1e
        /*00ba*/ 	.short	(.L_29 - .L_28)
.L_28:
        /*00bc*/ 	.word	0x00000000


	//----- nvinfo : EIATTR_CBANK_PARAM_SIZE
	.align		4
.L_29:
        /*00c0*/ 	.byte	0x03, 0x19
        /*00c2*/ 	.short	0x0048


	//----- nvinfo : EIATTR_PARAM_CBANK
	.align		4
        /*00c4*/ 	.byte	0x04, 0x0a
        /*00c6*/ 	.short	(.L_31 - .L_30)
	.align		4
.L_30:
        /*00c8*/ 	.word	index@(.nv.constant0._Z14CUDAKernelNamePdS_S_mmmddm)
        /*00cc*/ 	.short	0x0380
        /*00ce*/ 	.short	0x0048


	//----- nvinfo : EIATTR_SW_WAR
	.align		4
.L_31:
        /*00d0*/ 	.byte	0x04, 0x36
        /*00d2*/ 	.short	(.L_33 - .L_32)
.L_32:
        /*00d4*/ 	.word	0x00000008
.L_33:


//--------------------- .nv.callgraph             --------------------------
	.section	.nv.callgraph,"",@"SHT_CUDA_CALLGRAPH"
	.align	4
	.sectionentsize	8
	.align		4
        /*0000*/ 	.word	0x00000000
	.align		4
        /*0004*/ 	.word	0xffffffff
	.align		4
        /*0008*/ 	.word	0x00000000
	.align		4
        /*000c*/ 	.word	0xfffffffe
	.align		4
        /*0010*/ 	.word	0x00000000
	.align		4
        /*0014*/ 	.word	0xfffffffd
	.align		4
        /*0018*/ 	.word	0x00000000
	.align		4
        /*001c*/ 	.word	0xfffffffc


//--------------------- .text._Z14CUDAKernelNamePdS_S_mmmddm --------------------------
	.section	.text._Z14CUDAKernelNamePdS_S_mmmddm,"ax",@progbits
	.align	128
        .global         _Z14CUDAKernelNamePdS_S_mmmddm
        .type           _Z14CUDAKernelNamePdS_S_mmmddm,@function
        .size           _Z14CUDAKernelNamePdS_S_mmmddm,(.L_x_15 - _Z14CUDAKernelNamePdS_S_mmmddm)
        .other          _Z14CUDAKernelNamePdS_S_mmmddm,@"STO_CUDA_ENTRY STV_DEFAULT"
_Z14CUDAKernelNamePdS_S_mmmddm:
.text._Z14CUDAKernelNamePdS_S_mmmddm:
[----:B------:R-:W-:Y:S01]  /*0000*/  LDC R1, c[0x0][0x37c] ;  /* 0x0000df00ff017b82 */ /* 0x000fe20000000800 */
[----:B------:R-:W0:Y:S07]  /*0010*/  S2R R0, SR_TID.Y ;  /* 0x0000000000007919 */ /* 0x000e2e0000002200 */
[----:B------:R-:W0:Y:S01]  /*0020*/  S2UR UR4, SR_CTAID.Y ;  /* 0x00000000000479c3 */ /* 0x000e220000002600 */
[----:B------:R-:W1:Y:S07]  /*0030*/  LDCU.64 UR6, c[0x0][0x3a0] ;  /* 0x00007400ff0677ac */ /* 0x000e6e0008000a00 */
[----:B------:R-:W0:Y:S02]  /*0040*/  LDC R9, c[0x0][0x364] ;  /* 0x0000d900ff097b82 */ /* 0x000e240000000800 */
[----:B0-----:R-:W-:-:S05]  /*0050*/  IMAD R0, R9, UR4, R0 ;  /* 0x0000000409007c24 */ /* 0x001fca000f8e0200 */
[----:B-1----:R-:W-:-:S04]  /*0060*/  ISETP.GE.U32.AND P0, PT, R0, UR6, PT ;  /* 0x0000000600007c0c */ /* 0x002fc8000bf06070 */
[----:B------:R-:W-:-:S13]  /*0070*/  ISETP.GE.U32.AND.EX P0, PT, RZ, UR7, PT, P0 ;  /* 0x00000007ff007c0c */ /* 0x000fda000bf06100 */
[----:B------:R-:W-:Y:S05]  /*0080*/  @P0 EXIT ;  /* 0x000000000000094d */ /* 0x000fea0003800000 */
[----:B------:R-:W0:Y:S01]  /*0090*/  S2R R3, SR_TID.X ;  /* 0x0000000000037919 */ /* 0x000e220000002100 */
[----:B------:R-:W1:Y:S01]  /*00a0*/  LDCU.64 UR4, c[0x0][0x3a8] ;  /* 0x00007500ff0477ac */ /* 0x000e620008000a00 */
[----:B------:R-:W0:Y:S01]  /*00b0*/  S2UR UR6, SR_CTAID.X ;  /* 0x00000000000679c3 */ /* 0x000e220000002500 */
[----:B------:R-:W-:Y:S02]  /*00c0*/  IMAD.MOV.U32 R5, RZ, RZ, R0 ;  /* 0x000000ffff057224 */ /* 0x000fe400078e0000 */
[----:B------:R-:W-:Y:S01]  /*00d0*/  IMAD.MOV.U32 R7, RZ, RZ, RZ ;  /* 0x000000ffff077224 */ /* 0x000fe200078e00ff */
[----:B------:R-:W2:Y:S04]  /*00e0*/  LDCU.64 UR10, c[0x0][0x358] ;  /* 0x00006b00ff0a77ac */ /* 0x000ea80008000a00 */
[----:B------:R-:W0:Y:S01]  /*00f0*/  LDC R2, c[0x0][0x360] ;  /* 0x0000d800ff027b82 */ /* 0x000e220000000800 */
[----:B------:R-:W3:Y:S01]  /*0100*/  LDCU UR7, c[0x0][0x370] ;  /* 0x00006e00ff0777ac */ /* 0x000ee20008000800 */
[----:B------:R-:W4:Y:S01]  /*0110*/  LDCU UR8, c[0x0][0x374] ;  /* 0x00006e80ff0877ac */ /* 0x000f220008000800 */
[----:B-1----:R-:W-:-:S04]  /*0120*/  UISETP.NE.U32.AND UP0, UPT, UR4, URZ, UPT ;  /* 0x000000ff0400728c */ /* 0x002fc8000bf05070 */
[----:B------:R-:W-:Y:S01]  /*0130*/  UISETP.NE.AND.EX UP0, UPT, UR5, URZ, UPT, UP0 ;  /* 0x000000ff0500728c */ /* 0x000fe2000bf05300 */
[----:B----4-:R-:W-:Y:S02]  /*0140*/  IMAD R9, R9, UR8, RZ ;  /* 0x0000000809097c24 */ /* 0x010fe4000f8e02ff */
[C---:B0-----:R-:W-:Y:S02]  /*0150*/  IMAD R3, R2.reuse, UR6, R3 ;  /* 0x0000000602037c24 */ /* 0x041fe4000f8e0203 */
[----:B---3--:R-:W-:-:S03]  /*0160*/  IMAD R2, R2, UR7, RZ ;  /* 0x0000000702027c24 */ /* 0x008fc6000f8e02ff */
[----:B------:R-:W-:Y:S01]  /*0170*/  SHF.R.S32.HI R4, RZ, 0x1f, R3 ;  /* 0x0000001fff047819 */ /* 0x000fe20000011403 */
[----:B--2---:R-:W-:Y:S06]  /*0180*/  BRA.U UP0, `(.L_x_0) ;  /* 0x00000001009c7547 */ /* 0x004fec000b800000 */
[----:B------:R-:W0:Y:S01]  /*0190*/  LDCU.64 UR4, c[0x0][0x3b0] ;  /* 0x00007600ff0477ac */ /* 0x000e220008000a00 */
[----:B------:R-:W1:Y:S01]  /*01a0*/  LDCU.64 UR12, c[0x0][0x3b8] ;  /* 0x00007700ff0c77ac */ /* 0x000e620008000a00 */
[----:B------:R-:W2:Y:S01]  /*01b0*/  LDCU.64 UR6, c[0x0][0x3c0] ;  /* 0x00007800ff0677ac */ /* 0x000ea20008000a00 */
[----:B------:R-:W3:Y:S01]  /*01c0*/  LDCU.64 UR8, c[0x0][0x380] ;  /* 0x00007000ff0877ac */ /* 0x000ee20008000a00 */
[----:B0-----:R-:W-:-:S11]  /*01d0*/  DMUL R10, RZ, UR4 ;  /* 0x00000004ff0a7c28 */ /* 0x001fd60008000000 */
.L_x_4:
[----:B0-----:R-:W0:Y:S01]  /*01e0*/  LDC.64 R12, c[0x0][0x398] ;  /* 0x0000e600ff0c7b82 */ /* 0x001e220000000a00 */
[----:B------:R-:W-:Y:S01]  /*01f0*/  BSSY.RECONVERGENT B0, `(.L_x_1) ;  /* 0x0000018000007945 */ /* 0x000fe20003800200 */
[----:B0-----:R-:W-:-:S04]  /*0200*/  ISETP.GE.U32.AND P0, PT, R3, R12, PT ;  /* 0x0000000c0300720c */ /* 0x001fc80003f06070 */
[----:B------:R-:W-:-:S13]  /*0210*/  ISETP.GE.U32.AND.EX P0, PT, R4, R13, PT, P0 ;  /* 0x0000000d0400720c */ /* 0x000fda0003f06100 */
[----:B------:R-:W-:Y:S05]  /*0220*/  @P0 BRA `(.L_x_2) ;  /* 0x0000000000500947 */ /* 0x000fea0003800000 */
[--C-:B------:R-:W-:Y:S01]  /*0230*/  IMAD.MOV.U32 R21, RZ, RZ, R3.reuse ;  /* 0x000000ffff157224 */ /* 0x100fe200078e0003 */
[----:B------:R-:W-:Y:S01]  /*0240*/  MOV R6, R4 ;  /* 0x0000000400067202 */ /* 0x000fe20000000f00 */
[----:B------:R-:W-:-:S07]  /*0250*/  IMAD.MOV.U32 R19, RZ, RZ, R3 ;  /* 0x000000ffff137224 */ /* 0x000fce00078e0003 */
.L_x_3:
[----:B--2---:R-:W-:Y:S02]  /*0260*/  IMAD R8, R7, UR6, RZ ;  /* 0x0000000607087c24 */ /* 0x004fe4000f8e02ff */
[----:B0-----:R-:W-:Y:S02]  /*0270*/  IMAD.MOV.U32 R16, RZ, RZ, R21 ;  /* 0x000000ffff107224 */ /* 0x001fe400078e0015 */
[----:B------:R-:W-:Y:S02]  /*0280*/  IMAD.MOV.U32 R17, RZ, RZ, R6 ;  /* 0x000000ffff117224 */ /* 0x000fe400078e0006 */
[C---:B------:R-:W-:Y:S02]  /*0290*/  IMAD R15, R5.reuse, UR7, R8 ;  /* 0x00000007050f7c24 */ /* 0x040fe4000f8e0208 */
[----:B------:R-:W-:-:S05]  /*02a0*/  IMAD.WIDE.U32 R16, R5, UR6, R16 ;  /* 0x0000000605107c25 */ /* 0x000fca000f8e0010 */
[----:B------:R-:W-:Y:S02]  /*02b0*/  IADD3 R15, PT, PT, R17, R15, RZ ;  /* 0x0000000f110f7210 */ /* 0x000fe40007ffe0ff */
[----:B---3--:R-:W-:-:S04]  /*02c0*/  LEA R14, P0, R16, UR8, 0x3 ;  /* 0x00000008100e7c11 */ /* 0x008fc8000f8018ff */
[----:B------:R-:W-:-:S05]  /*02d0*/  LEA.HI.X R15, R16, UR9, R15, 0x3, P0 ;  /* 0x00000009100f7c11 */ /* 0x000fca00080f1c0f */
[----:B------:R-:W1:Y:S01]  /*02e0*/  LDG.E.64 R16, desc[UR10][R14.64] ;  /* 0x0000000a0e107981 */ /* 0x000e62000c1e1b00 */
[----:B------:R-:W-:-:S04]  /*02f0*/  IMAD.IADD R21, R2, 0x1, R19 ;  /* 0x0000000102157824 */ /* 0x000fc800078e0213 */
[--C-:B------:R-:W-:Y:S01]  /*0300*/  IMAD.MOV.U32 R19, RZ, RZ, R21.reuse ;  /* 0x000000ffff137224 */ /* 0x100fe200078e0015 */
[----:B------:R-:W-:Y:S02]  /*0310*/  ISETP.GE.U32.AND P0, PT, R21, R12, PT ;  /* 0x0000000c1500720c */ /* 0x000fe40003f06070 */
[----:B------:R-:W-:-:S04]  /*0320*/  SHF.R.S32.HI R6, RZ, 0x1f, R21 ;  /* 0x0000001fff067819 */ /* 0x000fc80000011415 */
[----:B------:R-:W-:Y:S01]  /*0330*/  ISETP.GE.U32.AND.EX P0, PT, R6, R13, PT, P0 ;  /* 0x0000000d0600720c */ /* 0x000fe20003f06100 */
[----:B-1----:R-:W-:-:S07]  /*0340*/  DFMA R16, R16, UR12, R10 ;  /* 0x0000000c10107c2b */ /* 0x002fce000800000a */
[----:B------:R0:W-:Y:S05]  /*0350*/  STG.E.64 desc[UR10][R14.64], R16 ;  /* 0x000000100e007986 */ /* 0x0001ea000c101b0a */
[----:B------:R-:W-:Y:S05]  /*0360*/  @!P0 BRA `(.L_x_3) ;  /* 0xfffffffc00bc8947 */ /* 0x000fea000383ffff */
.L_x_2:
[----:B-123--:R-:W-:Y:S05]  /*0370*/  BSYNC.RECONVERGENT B0 ;  /* 0x0000000000007941 */ /* 0x00efea0003800200 */
.L_x_1:
[----:B------:R-:W1:Y:S01]  /*0380*/  LDCU.64 UR4, c[0x0][0x3a0] ;  /* 0x00007400ff0477ac */ /* 0x000e620008000a00 */
[----:B------:R-:W-:-:S05]  /*0390*/  IMAD.IADD R5, R9, 0x1, R0 ;  /* 0x0000000109057824 */ /* 0x000fca00078e0200 */
[----:B------:R-:W-:Y:S02]  /*03a0*/  SHF.R.S32.HI R7, RZ, 0x1f, R5 ;  /* 0x0000001fff077819 */ /* 0x000fe40000011405 */
[----:B------:R-:W-:Y:S02]  /*03b0*/  MOV R0, R5 ;  /* 0x0000000500007202 */ /* 0x000fe40000000f00 */
[----:B-1----:R-:W-:-:S04]  /*03c0*/  ISETP.GE.U32.AND P0, PT, R5, UR4, PT ;  /* 0x0000000405007c0c */ /* 0x002fc8000bf06070 */
[----:B------:R-:W-:-:S13]  /*03d0*/  ISETP.GE.U32.AND.EX P0, PT, R7, UR5, PT, P0 ;  /* 0x0000000507007c0c */ /* 0x000fda000bf06100 */
[----:B------:R-:W-:Y:S05]  /*03e0*/  @!P0 BRA `(.L_x_4) ;  /* 0xfffffffc007c8947 */ /* 0x000fea000383ffff */
[----:B------:R-:W-:Y:S05]  /*03f0*/  EXIT ;  /* 0x000000000000794d */ /* 0x000fea0003800000 */
.L_x_0:
[----:B------:R-:W-:Y:S02]  /*0400*/  USHF.L.U64.HI UR6, UR4, 0x3, UR5 ;  /* 0x0000000304067899 */ /* 0x000fe40008010205 */
[----:B------:R-:W-:-:S12]  /*0410*/  USHF.L.U32 UR5, UR4, 0x3, URZ ;  /* 0x0000000304057899 */ /* 0x000fd800080006ff */
.L_x_13:
[----:B------:R-:W0:Y:S01]  /*0420*/  LDCU.64 UR8, c[0x0][0x398] ;  /* 0x00007300ff0877ac */ /* 0x000e220008000a00 */
[----:B------:R-:W-:Y:S01]  /*0430*/  SHF.R.S32.HI R11, RZ, 0x1f, R3 ;  /* 0x0000001fff0b7819 */ /* 0x000fe20000011403 */
[----:B------:R-:W-:Y:S01]  /*0440*/  BSSY.RECONVERGENT B0, `(.L_x_5) ;  /* 0x00000e1000007945 */ /* 0x000fe20003800200 */
[----:B0-----:R-:W-:-:S04]  /*0450*/  ISETP.GE.U32.AND P0, PT, R3, UR8, PT ;  /* 0x0000000803007c0c */ /* 0x001fc8000bf06070 */
[----:B------:R-:W-:-:S13]  /*0460*/  ISETP.GE.U32.AND.EX P0, PT, R11, UR9, PT, P0 ;  /* 0x000000090b007c0c */ /* 0x000fda000bf06100 */
[----:B------:R-:W-:Y:S05]  /*0470*/  @P0 BRA `(.L_x_6) ;  /* 0x0000000c00740947 */ /* 0x000fea0003800000 */
[----:B------:R-:W0:Y:S01]  /*0480*/  LDC.64 R12, c[0x0][0x388] ;  /* 0x0000e200ff0c7b82 */ /* 0x000e220000000a00 */
[----:B------:R-:W-:Y:S02]  /*0490*/  IMAD R4, R5, UR6, RZ ;  /* 0x0000000605047c24 */ /* 0x000fe4000f8e02ff */
[--C-:B------:R-:W-:Y:S02]  /*04a0*/  IMAD.MOV.U32 R10, RZ, RZ, R3.reuse ;  /* 0x000000ffff0a7224 */ /* 0x100fe400078e0003 */
[----:B------:R-:W-:Y:S02]  /*04b0*/  IMAD R15, R7, UR5, R4 ;  /* 0x00000005070f7c24 */ /* 0x000fe4000f8e0204 */
[----:B------:R-:W-:Y:S02]  /*04c0*/  IMAD.MOV.U32 R25, RZ, RZ, R3 ;  /* 0x000000ffff197224 */ /* 0x000fe400078e0003 */
[----:B0-----:R-:W-:-:S03]  /*04d0*/  IMAD.WIDE.U32 R12, R5, UR5, R12 ;  /* 0x00000005050c7c25 */ /* 0x001fc6000f8e000c */
[----:B------:R-:W-:-:S05]  /*04e0*/  IADD3 R4, P0, PT, R12, 0x20, RZ ;  /* 0x000000200c047810 */ /* 0x000fca0007f1e0ff */
[----:B------:R-:W-:-:S08]  /*04f0*/  IMAD.X R6, R13, 0x1, R15, P0 ;  /* 0x000000010d067824 */ /* 0x000fd000000e060f */
.L_x_12:
[----:B------:R-:W0:Y:S01]  /*0500*/  LDC.64 R12, c[0x0][0x3a8] ;  /* 0x0000ea00ff0c7b82 */ /* 0x000e220000000a00 */
[----:B------:R-:W-:Y:S02]  /*0510*/  HFMA2 R27, -RZ, RZ, 0, 0 ;  /* 0x00000000ff1b7431 */ /* 0x000fe400000001ff */
[----:B------:R-:W-:Y:S01]  /*0520*/  IMAD.MOV.U32 R15, RZ, RZ, RZ ;  /* 0x000000ffff0f7224 */ /* 0x000fe200078e00ff */
[----:B------:R-:W-:Y:S02]  /*0530*/  CS2R R22, SRZ ;  /* 0x0000000000167805 */ /* 0x000fe4000001ff00 */
[----:B0-----:R-:W-:-:S04]  /*0540*/  ISETP.GE.U32.AND P0, PT, R12, 0x8, PT ;  /* 0x000000080c00780c */ /* 0x001fc80003f06070 */
[----:B------:R-:W-:-:S13]  /*0550*/  ISETP.GE.U32.AND.EX P0, PT, R13, RZ, PT, P0 ;  /* 0x000000ff0d00720c */ /* 0x000fda0003f06100 */
[----:B------:R-:W-:Y:S05]  /*0560*/  @!P0 BRA `(.L_x_7) ;  /* 0x0000000000c88947 */ /* 0x000fea0003800000 */
[----:B------:R-:W0:Y:S01]  /*0570*/  LDC.64 R14, c[0x0][0x390] ;  /* 0x0000e400ff0e7b82 */ /* 0x000e220000000a00 */
[----:B------:R-:W-:Y:S01]  /*0580*/  IMAD R8, R10, UR6, RZ ;  /* 0x000000060a087c24 */ /* 0x000fe2000f8e02ff */
[----:B------:R-:W-:Y:S01]  /*0590*/  MOV R17, R6 ;  /* 0x0000000600117202 */ /* 0x000fe20000000f00 */
[----:B------:R-:W-:Y:S01]  /*05a0*/  IMAD.MOV.U32 R16, RZ, RZ, R4 ;  /* 0x000000ffff107224 */ /* 0x000fe200078e0004 */
[----:B------:R-:W-:Y:S01]  /*05b0*/  CS2R R22, SRZ ;  /* 0x0000000000167805 */ /* 0x000fe2000001ff00 */
[----:B------:R-:W-:-:S03]  /*05c0*/  IMAD R19, R11, UR5, R8 ;  /* 0x000000050b137c24 */ /* 0x000fc6000f8e0208 */
[----:B------:R-:W1:Y:S08]  /*05d0*/  LDC R27, c[0x0][0x3a8] ;  /* 0x0000ea00ff1b7b82 */ /* 0x000e700000000800 */
[----:B------:R-:W2:Y:S01]  /*05e0*/  LDC R24, c[0x0][0x3ac] ;  /* 0x0000eb00ff187b82 */ /* 0x000ea20000000800 */
[----:B0-----:R-:W-:-:S03]  /*05f0*/  IMAD.WIDE.U32 R14, R10, UR5, R14 ;  /* 0x000000050a0e7c25 */ /* 0x001fc6000f8e000e */
[----:B------:R-:W-:Y:S02]  /*0600*/  IADD3 R18, P0, PT, R14, 0x20, RZ ;  /* 0x000000200e127810 */ /* 0x000fe40007f1e0ff */
[----:B-1----:R-:W-:-:S03]  /*0610*/  LOP3.LUT R27, R27, 0xfffffff8, RZ, 0xc0, !PT ;  /* 0xfffffff81b1b7812 */ /* 0x002fc600078ec0ff */
[----:B------:R-:W-:Y:S02]  /*0620*/  IMAD.X R19, R15, 0x1, R19, P0 ;  /* 0x000000010f137824 */ /* 0x000fe400000e0613 */
[----:B------:R-:W-:Y:S02]  /*0630*/  IMAD.MOV.U32 R8, RZ, RZ, R27 ;  /* 0x000000ffff087224 */ /* 0x000fe400078e001b */
[----:B--2---:R-:W-:-:S07]  /*0640*/  IMAD.MOV.U32 R26, RZ, RZ, R24 ;  /* 0x000000ffff1a7224 */ /* 0x004fce00078e0018 */
.L_x_8:
[----:B------:R-:W-:Y:S01]  /*0650*/  IMAD.MOV.U32 R14, RZ, RZ, R18 ;  /* 0x000000ffff0e7224 */ /* 0x000fe200078e0012 */
[----:B------:R-:W-:Y:S02]  /*0660*/  MOV R15, R19 ;  /* 0x00000013000f7202 */ /* 0x000fe40000000f00 */
[----:B------:R-:W2:Y:S04]  /*0670*/  LDG.E.64 R18, desc[UR10][R16.64+-0x20] ;  /* 0xffffe00a10127981 */ /* 0x000ea8000c1e1b00 */
[----:B------:R-:W2:Y:S02]  /*0680*/  LDG.E.64 R20, desc[UR10][R14.64+-0x20] ;  /* 0xffffe00a0e147981 */ /* 0x000ea4000c1e1b00 */
[----:B--2---:R-:W-:Y:S02]  /*0690*/  DFMA R20, R18, R20, R22 ;  /* 0x000000141214722b */ /* 0x004fe40000000016 */
[----:B------:R-:W2:Y:S04]  /*06a0*/  LDG.E.64 R18, desc[UR10][R16.64+-0x18] ;  /* 0xffffe80a10127981 */ /* 0x000ea8000c1e1b00 */
[----:B------:R-:W2:Y:S02]  /*06b0*/  LDG.E.64 R22, desc[UR10][R14.64+-0x18] ;  /* 0xffffe80a0e167981 */ /* 0x000ea4000c1e1b00 */
[----:B--2---:R-:W-:-:S02]  /*06c0*/  DFMA R22, R18, R22, R20 ;  /* 0x000000161216722b */ /* 0x004fc40000000014 */
        /* <DEDUP_REMOVED lines=13> */
[----:B------:R-:W2:Y:S01]  /*07a0*/  LDG.E.64 R18, desc[UR10][R14.64+0x10] ;  /* 0x0000100a0e127981 */ /* 0x000ea2000c1e1b00 */
[----:B------:R-:W-:-:S04]  /*07b0*/  IADD3 R8, P0, PT, R8, -0x8, RZ ;  /* 0xfffffff808087810 */ /* 0x000fc80007f1e0ff */
[----:B------:R-:W-:Y:S02]  /*07c0*/  IADD3.X R26, PT, PT, R26, -0x1, RZ, P0, !PT ;  /* 0xffffffff1a1a7810 */ /* 0x000fe400007fe4ff */
[----:B------:R-:W-:Y:S01]  /*07d0*/  ISETP.NE.U32.AND P0, PT, R8, RZ, PT ;  /* 0x000000ff0800720c */ /* 0x000fe20003f05070 */
[----:B--2---:R-:W-:Y:S01]  /*07e0*/  DFMA R18, R20, R18, R22 ;  /* 0x000000121412722b */ /* 0x004fe20000000016 */
[----:B------:R0:W2:Y:S04]  /*07f0*/  LDG.E.64 R20, desc[UR10][R16.64+0x18] ;  /* 0x0000180a10147981 */ /* 0x0000a8000c1e1b00 */
[----:B------:R-:W2:Y:S01]  /*0800*/  LDG.E.64 R22, desc[UR10][R14.64+0x18] ;  /* 0x0000180a0e167981 */ /* 0x000ea2000c1e1b00 */
[----:B------:R-:W-:Y:S02]  /*0810*/  ISETP.NE.AND.EX P0, PT, R26, RZ, PT, P0 ;  /* 0x000000ff1a00720c */ /* 0x000fe40003f05300 */
[----:B0-----:R-:W-:-:S05]  /*0820*/  IADD3 R16, P2, PT, R16, 0x40, RZ ;  /* 0x0000004010107810 */ /* 0x001fca0007f5e0ff */
[----:B------:R-:W-:Y:S01]  /*0830*/  IMAD.X R17, RZ, RZ, R17, P2 ;  /* 0x000000ffff117224 */ /* 0x000fe200010e0611 */
[----:B--2---:R-:W-:Y:S01]  /*0840*/  DFMA R22, R20, R22, R18 ;  /* 0x000000161416722b */ /* 0x004fe20000000012 */
[----:B------:R-:W-:-:S05]  /*0850*/  IADD3 R18, P1, PT, R14, 0x40, RZ ;  /* 0x000000400e127810 */ /* 0x000fca0007f3e0ff */
[----:B------:R-:W-:Y:S01]  /*0860*/  IMAD.X R19, RZ, RZ, R15, P1 ;  /* 0x000000ffff137224 */ /* 0x000fe200008e060f */
[----:B------:R-:W-:Y:S07]  /*0870*/  @P0 BRA `(.L_x_8) ;  /* 0xfffffffc00740947 */ /* 0x000fee000383ffff */
[----:B------:R-:W-:-:S07]  /*0880*/  MOV R15, R24 ;  /* 0x00000018000f7202 */ /* 0x000fce0000000f00 */
.L_x_7:
[----:B------:R-:W0:Y:S02]  /*0890*/  LDCU UR4, c[0x0][0x3a8] ;  /* 0x00007500ff0477ac */ /* 0x000e240008000800 */
[----:B0-----:R-:W-:-:S04]  /*08a0*/  ULOP3.LUT UR4, UR4, 0x7, URZ, 0xc0, !UPT ;  /* 0x0000000704047892 */ /* 0x001fc8000f8ec0ff */
[----:B------:R-:W-:-:S04]  /*08b0*/  UISETP.NE.U32.AND UP0, UPT, UR4, URZ, UPT ;  /* 0x000000ff0400728c */ /* 0x000fc8000bf05070 */
[----:B------:R-:W-:-:S09]  /*08c0*/  UISETP.NE.AND.EX UP0, UPT, URZ, URZ, UPT, UP0 ;  /* 0x000000ffff00728c */ /* 0x000fd2000bf05300 */
[----:B------:R-:W-:Y:S05]  /*08d0*/  BRA.U !UP0, `(.L_x_9) ;  /* 0x00000009080c7547 */ /* 0x000fea000b800000 */
[----:B------:R-:W-:-:S04]  /*08e0*/  UIADD3 UR4, UP0, UPT, UR4, -0x1, URZ ;  /* 0xffffffff04047890 */ /* 0x000fc8000ff1e0ff */
[----:B------:R-:W-:Y:S02]  /*08f0*/  UIADD3.X UR7, UPT, UPT, URZ, -0x1, URZ, UP0, !UPT ;  /* 0xffffffffff077890 */ /* 0x000fe400087fe4ff */
[----:B------:R-:W-:-:S04]  /*0900*/  UISETP.GE.U32.AND UP0, UPT, UR4, 0x3, UPT ;  /* 0x000000030400788c */ /* 0x000fc8000bf06070 */
[----:B------:R-:W-:-:S09]  /*0910*/  UISETP.GE.U32.AND.EX UP0, UPT, UR7, URZ, UPT, UP0 ;  /* 0x000000ff0700728c */ /* 0x000fd2000bf06100 */
[----:B------:R-:W-:Y:S05]  /*0920*/  BRA.U !UP0, `(.L_x_10) ;  /* 0x0000000108f87547 */ /* 0x000fea000b800000 */
[----:B------:R-:W0:Y:S01]  /*0930*/  LDCU.64 UR8, c[0x0][0x388] ;  /* 0x00007100ff0877ac */ /* 0x000e220008000a00 */
[-C--:B------:R-:W-:Y:S02]  /*0940*/  IMAD R8, R7, R12.reuse, RZ ;  /* 0x0000000c07087224 */ /* 0x080fe400078e02ff */
[----:B------:R-:W-:Y:S01]  /*0950*/  IMAD.MOV.U32 R14, RZ, RZ, R27 ;  /* 0x000000ffff0e7224 */ /* 0x000fe200078e001b */
[----:B------:R-:W1:Y:S01]  /*0960*/  LDCU.64 UR12, c[0x0][0x390] ;  /* 0x00007200ff0c77ac */ /* 0x000e620008000a00 */
[-C--:B------:R-:W-:Y:S02]  /*0970*/  IMAD R16, R11, R12.reuse, RZ ;  /* 0x0000000c0b107224 */ /* 0x080fe400078e02ff */
[C---:B------:R-:W-:Y:S01]  /*0980*/  IMAD R17, R5.reuse, R13, R8 ;  /* 0x0000000d05117224 */ /* 0x040fe200078e0208 */
[----:B------:R-:W2:Y:S01]  /*0990*/  LDCU UR4, c[0x0][0x388] ;  /* 0x00007100ff0477ac */ /* 0x000ea20008000800 */
[----:B------:R-:W-:-:S04]  /*09a0*/  IMAD.WIDE.U32 R18, R5, R12, R14 ;  /* 0x0000000c05127225 */ /* 0x000fc800078e000e */
[----:B------:R-:W-:-:S04]  /*09b0*/  IMAD.WIDE.U32 R14, R10, R12, R14 ;  /* 0x0000000c0a0e7225 */ /* 0x000fc800078e000e */
[----:B------:R-:W-:Y:S01]  /*09c0*/  IMAD R8, R10, R13, R16 ;  /* 0x0000000d0a087224 */ /* 0x000fe200078e0210 */
[----:B0-----:R-:W-:Y:S01]  /*09d0*/  LEA R16, P0, R18, UR8, 0x3 ;  /* 0x0000000812107c11 */ /* 0x001fe2000f8018ff */
[----:B------:R-:W-:-:S03]  /*09e0*/  IMAD.IADD R17, R19, 0x1, R17 ;  /* 0x0000000113117824 */ /* 0x000fc600078e0211 */
[----:B------:R-:W-:Y:S02]  /*09f0*/  IADD3 R15, PT, PT, R15, R8, RZ ;  /* 0x000000080f0f7210 */ /* 0x000fe40007ffe0ff */
[----:B-1----:R-:W-:Y:S02]  /*0a00*/  LEA R20, P1, R14, UR12, 0x3 ;  /* 0x0000000c0e147c11 */ /* 0x002fe4000f8218ff */
[----:B------:R-:W-:Y:S02]  /*0a10*/  LEA.HI.X R17, R18, UR9, R17, 0x3, P0 ;  /* 0x0000000912117c11 */ /* 0x000fe400080f1c11 */
[----:B------:R-:W-:-:S04]  /*0a20*/  LEA.HI.X R21, R14, UR13, R15, 0x3, P1 ;  /* 0x0000000d0e157c11 */ /* 0x000fc800088f1c0f */
[----:B------:R-:W3:Y:S04]  /*0a30*/  LDG.E.64 R16, desc[UR10][R16.64] ;  /* 0x0000000a10107981 */ /* 0x000ee8000c1e1b00 */
[----:B------:R-:W3:Y:S01]  /*0a40*/  LDG.E.64 R20, desc[UR10][R20.64] ;  /* 0x0000000a14147981 */ /* 0x000ee2000c1e1b00 */
[----:B------:R-:W-:Y:S02]  /*0a50*/  VIADD R14, R27, 0x1 ;  /* 0x000000011b0e7836 */ /* 0x000fe40000000000 */
[----:B------:R-:W-:Y:S02]  /*0a60*/  IMAD.MOV.U32 R15, RZ, RZ, RZ ;  /* 0x000000ffff0f7224 */ /* 0x000fe400078e00ff */
[-C--:B------:R-:W-:Y:S02]  /*0a70*/  IMAD R24, R7, R12.reuse, RZ ;  /* 0x0000000c07187224 */ /* 0x080fe400078e02ff */
[----:B------:R-:W-:-:S04]  /*0a80*/  IMAD.WIDE.U32 R18, R5, R12, R14 ;  /* 0x0000000c05127225 */ /* 0x000fc800078e000e */
[----:B------:R-:W-:Y:S02]  /*0a90*/  IMAD R24, R5, R13, R24 ;  /* 0x0000000d05187224 */ /* 0x000fe400078e0218 */
[----:B------:R-:W-:-:S03]  /*0aa0*/  IMAD.WIDE.U32 R14, R10, R12, R14 ;  /* 0x0000000c0a0e7225 */ /* 0x000fc600078e000e */
[----:B------:R-:W-:Y:S01]  /*0ab0*/  IADD3 R19, PT, PT, R24, R19, RZ ;  /* 0x0000001318137210 */ /* 0x000fe20007ffe0ff */
[----:B------:R-:W-:Y:S01]  /*0ac0*/  IMAD.IADD R15, R8, 0x1, R15 ;  /* 0x00000001080f7824 */ /* 0x000fe200078e020f */
[----:B------:R-:W-:-:S04]  /*0ad0*/  LEA R28, P1, R14, UR12, 0x3 ;  /* 0x0000000c0e1c7c11 */ /* 0x000fc8000f8218ff */
[----:B------:R-:W-:-:S06]  /*0ae0*/  LEA.HI.X R29, R14, UR13, R15, 0x3, P1 ;  /* 0x0000000d0e1d7c11 */ /* 0x000fcc00088f1c0f */
[----:B------:R-:W4:Y:S01]  /*0af0*/  LDG.E.64 R28, desc[UR10][R28.64] ;  /* 0x0000000a1c1c7981 */ /* 0x000f22000c1e1b00 */
[----:B---3--:R-:W-:Y:S01]  /*0b00*/  DFMA R22, R16, R20, R22 ;  /* 0x000000141016722b */ /* 0x008fe20000000016 */
[----:B--2---:R-:W-:-:S04]  /*0b10*/  LEA R16, P0, R18, UR4, 0x3 ;  /* 0x0000000412107c11 */ /* 0x004fc8000f8018ff */
[----:B------:R-:W-:-:S06]  /*0b20*/  LEA.HI.X R17, R18, UR9, R19, 0x3, P0 ;  /* 0x0000000912117c11 */ /* 0x000fcc00080f1c13 */
[----:B------:R-:W4:Y:S01]  /*0b30*/  LDG.E.64 R16, desc[UR10][R16.64] ;  /* 0x0000000a10107981 */ /* 0x000f22000c1e1b00 */
[----:B------:R-:W-:Y:S01]  /*0b40*/  MOV R15, RZ ;  /* 0x000000ff000f7202 */ /* 0x000fe20000000f00 */
[----:B------:R-:W-:-:S04]  /*0b50*/  VIADD R14, R27, 0x2 ;  /* 0x000000021b0e7836 */ /* 0x000fc80000000000 */
[----:B------:R-:W-:-:S04]  /*0b60*/  IMAD.WIDE.U32 R20, R5, R12, R14 ;  /* 0x0000000c05147225 */ /* 0x000fc800078e000e */
[----:B------:R-:W-:Y:S01]  /*0b70*/  IMAD.WIDE.U32 R14, R10, R12, R14 ;  /* 0x0000000c0a0e7225 */ /* 0x000fe200078e000e */
[----:B------:R-:W-:-:S03]  /*0b80*/  LEA R18, P0, R20, UR4, 0x3 ;  /* 0x0000000414127c11 */ /* 0x000fc6000f8018ff */
[----:B------:R-:W-:Y:S02]  /*0b90*/  IMAD.IADD R19, R24, 0x1, R21 ;  /* 0x0000000118137824 */ /* 0x000fe400078e0215 */
[----:B------:R-:W-:-:S03]  /*0ba0*/  IMAD.IADD R15, R8, 0x1, R15 ;  /* 0x00000001080f7824 */ /* 0x000fc600078e020f */
[----:B------:R-:W-:-:S06]  /*0bb0*/  LEA.HI.X R19, R20, UR9, R19, 0x3, P0 ;  /* 0x0000000914137c11 */ /* 0x000fcc00080f1c13 */
[----:B------:R-:W2:Y:S01]  /*0bc0*/  LDG.E.64 R18, desc[UR10][R18.64] ;  /* 0x0000000a12127981 */ /* 0x000ea2000c1e1b00 */
[----:B----4-:R-:W-:Y:S01]  /*0bd0*/  DFMA R22, R16, R28, R22 ;  /* 0x0000001c1016722b */ /* 0x010fe20000000016 */
[----:B------:R-:W-:-:S04]  /*0be0*/  LEA R16, P1, R14, UR12, 0x3 ;  /* 0x0000000c0e107c11 */ /* 0x000fc8000f8218ff */
[----:B------:R-:W-:-:S06]  /*0bf0*/  LEA.HI.X R17, R14, UR13, R15, 0x3, P1 ;  /* 0x0000000d0e117c11 */ /* 0x000fcc00088f1c0f */
[----:B------:R-:W2:Y:S01]  /*0c00*/  LDG.E.64 R16, desc[UR10][R16.64] ;  /* 0x0000000a10107981 */ /* 0x000ea2000c1e1b00 */
[----:B------:R-:W-:Y:S01]  /*0c10*/  IADD3 R14, PT, PT, R27, 0x3, RZ ;  /* 0x000000031b0e7810 */ /* 0x000fe20007ffe0ff */
[----:B------:R-:W-:-:S04]  /*0c20*/  IMAD.MOV.U32 R15, RZ, RZ, RZ ;  /* 0x000000ffff0f7224 */ /* 0x000fc800078e00ff */
[----:B------:R-:W-:-:S04]  /*0c30*/  IMAD.WIDE.U32 R20, R5, R12, R14 ;  /* 0x0000000c05147225 */ /* 0x000fc800078e000e */
[----:B------:R-:W-:-:S04]  /*0c40*/  IMAD.WIDE.U32 R14, R10, R12, R14 ;  /* 0x0000000c0a0e7225 */ /* 0x000fc800078e000e */
[----:B------:R-:W-:Y:S01]  /*0c50*/  IMAD.IADD R21, R24, 0x1, R21 ;  /* 0x0000000118157824 */ /* 0x000fe200078e0215 */
[----:B------:R-:W-:Y:S02]  /*0c60*/  IADD3 R15, PT, PT, R8, R15, RZ ;  /* 0x0000000f080f7210 */ /* 0x000fe40007ffe0ff */
[----:B------:R-:W-:-:S04]  /*0c70*/  LEA R28, P1, R14, UR12, 0x3 ;  /* 0x0000000c0e1c7c11 */ /* 0x000fc8000f8218ff */
[----:B------:R-:W-:-:S06]  /*0c80*/  LEA.HI.X R29, R14, UR13, R15, 0x3, P1 ;  /* 0x0000000d0e1d7c11 */ /* 0x000fcc00088f1c0f */
[----:B------:R-:W3:Y:S01]  /*0c90*/  LDG.E.64 R28, desc[UR10][R28.64] ;  /* 0x0000000a1c1c7981 */ /* 0x000ee2000c1e1b00 */
[----:B--2---:R-:W-:Y:S01]  /*0ca0*/  DFMA R22, R18, R16, R22 ;  /* 0x000000101216722b */ /* 0x004fe20000000016 */
[----:B------:R-:W-:-:S04]  /*0cb0*/  LEA R18, P0, R20, UR4, 0x3 ;  /* 0x0000000414127c11 */ /* 0x000fc8000f8018ff */
[----:B------:R-:W-:-:S06]  /*0cc0*/  LEA.HI.X R19, R20, UR9, R21, 0x3, P0 ;  /* 0x0000000914137c11 */ /* 0x000fcc00080f1c15 */
[----:B------:R-:W3:Y:S01]  /*0cd0*/  LDG.E.64 R18, desc[UR10][R18.64] ;  /* 0x0000000a12127981 */ /* 0x000ee2000c1e1b00 */
[----:B------:R-:W-:Y:S02]  /*0ce0*/  VIADD R27, R27, 0x4 ;  /* 0x000000041b1b7836 */ /* 0x000fe40000000000 */
[----:B------:R-:W-:Y:S01]  /*0cf0*/  IMAD.MOV.U32 R15, RZ, RZ, RZ ;  /* 0x000000ffff0f7224 */ /* 0x000fe200078e00ff */
[----:B---3--:R-:W-:-:S11]  /*0d00*/  DFMA R22, R18, R28, R22 ;  /* 0x0000001c1216722b */ /* 0x008fd60000000016 */
.L_x_10:
[----:B------:R-:W-:-:S04]  /*0d10*/  LOP3.LUT R14, R12, 0x3, RZ, 0xc0, !PT ;  /* 0x000000030c0e7812 */ /* 0x000fc800078ec0ff */
[----:B------:R-:W-:-:S04]  /*0d20*/  ISETP.NE.U32.AND P0, PT, R14, RZ, PT ;  /* 0x000000ff0e00720c */ /* 0x000fc80003f05070 */
[----:B------:R-:W-:-:S13]  /*0d30*/  ISETP.NE.AND.EX P0, PT, RZ, RZ, PT, P0 ;  /* 0x000000ffff00720c */ /* 0x000fda0003f05300 */
[----:B------:R-:W-:Y:S05]  /*0d40*/  @!P0 BRA `(.L_x_9) ;  /* 0x0000000000f08947 */ /* 0x000fea0003800000 */
[----:B------:R-:W-:Y:S02]  /*0d50*/  ISETP.NE.U32.AND P1, PT, R14, 0x1, PT ;  /* 0x000000010e00780c */ /* 0x000fe40003f25070 */
[----:B------:R-:W-:Y:S02]  /*0d60*/  LOP3.LUT R8, R12, 0x1, RZ, 0xc0, !PT ;  /* 0x000000010c087812 */ /* 0x000fe400078ec0ff */
[----:B------:R-:W-:Y:S02]  /*0d70*/  ISETP.NE.AND.EX P1, PT, RZ, RZ, PT, P1 ;  /* 0x000000ffff00720c */ /* 0x000fe40003f25310 */
[----:B------:R-:W-:-:S04]  /*0d80*/  ISETP.NE.U32.AND P0, PT, R8, 0x1, PT ;  /* 0x000000010800780c */ /* 0x000fc80003f05070 */
[----:B------:R-:W-:-:S07]  /*0d90*/  ISETP.NE.U32.AND.EX P0, PT, RZ, RZ, PT, P0 ;  /* 0x000000ffff00720c */ /* 0x000fce0003f05100 */
[----:B------:R-:W-:Y:S06]  /*0da0*/  @!P1 BRA `(.L_x_11) ;  /* 0x00000000008c9947 */ /* 0x000fec0003800000 */
[----:B------:R-:W0:Y:S01]  /*0db0*/  LDCU.64 UR8, c[0x0][0x388] ;  /* 0x00007100ff0877ac */ /* 0x000e220008000a00 */
[----:B------:R-:W-:Y:S01]  /*0dc0*/  MOV R14, R27 ;  /* 0x0000001b000e7202 */ /* 0x000fe20000000f00 */
[-C--:B------:R-:W-:Y:S01]  /*0dd0*/  IMAD R8, R7, R12.reuse, RZ ;  /* 0x0000000c07087224 */ /* 0x080fe200078e02ff */
        /* <DEDUP_REMOVED lines=8> */
[----:B------:R-:W-:Y:S02]  /*0e60*/  IMAD.IADD R17, R21, 0x1, R17 ;  /* 0x0000000115117824 */ /* 0x000fe400078e0211 */
[----:B------:R-:W-:Y:S01]  /*0e70*/  IMAD.IADD R15, R15, 0x1, R29 ;  /* 0x000000010f0f7824 */ /* 0x000fe200078e021d */
[----:B-1----:R-:W-:Y:S02]  /*0e80*/  LEA R16, P2, R14, UR12, 0x3 ;  /* 0x0000000c0e107c11 */ /* 0x002fe4000f8418ff */
[----:B------:R-:W-:Y:S02]  /*0e90*/  LEA.HI.X R19, R20, UR9, R17, 0x3, P1 ;  /* 0x0000000914137c11 */ /* 0x000fe400088f1c11 */
[----:B------:R-:W-:-:S04]  /*0ea0*/  LEA.HI.X R17, R14, UR13, R15, 0x3, P2 ;  /* 0x0000000d0e117c11 */ /* 0x000fc800090f1c0f */
[----:B------:R-:W3:Y:S04]  /*0eb0*/  LDG.E.64 R18, desc[UR10][R18.64] ;  /* 0x0000000a12127981 */ /* 0x000ee8000c1e1b00 */
[----:B------:R-:W3:Y:S01]  /*0ec0*/  LDG.E.64 R16, desc[UR10][R16.64] ;  /* 0x0000000a10107981 */ /* 0x000ee2000c1e1b00 */
[----:B------:R-:W-:Y:S01]  /*0ed0*/  IADD3 R14, PT, PT, R27, 0x1, RZ ;  /* 0x000000011b0e7810 */ /* 0x000fe20007ffe0ff */
[----:B------:R-:W-:Y:S02]  /*0ee0*/  IMAD.MOV.U32 R15, RZ, RZ, RZ ;  /* 0x000000ffff0f7224 */ /* 0x000fe400078e00ff */
[C---:B------:R-:W-:Y:S02]  /*0ef0*/  IMAD R8, R5.reuse, R13, R8 ;  /* 0x0000000d05087224 */ /* 0x040fe400078e0208 */
[----:B------:R-:W-:-:S04]  /*0f00*/  IMAD.WIDE.U32 R20, R5, R12, R14 ;  /* 0x0000000c05147225 */ /* 0x000fc800078e000e */
[----:B------:R-:W-:-:S04]  /*0f10*/  IMAD.WIDE.U32 R14, R10, R12, R14 ;  /* 0x0000000c0a0e7225 */ /* 0x000fc800078e000e */
[----:B------:R-:W-:Y:S01]  /*0f20*/  IMAD.IADD R21, R8, 0x1, R21 ;  /* 0x0000000108157824 */ /* 0x000fe200078e0215 */
[----:B------:R-:W-:Y:S01]  /*0f30*/  IADD3 R29, PT, PT, R29, R15, RZ ;  /* 0x0000000f1d1d7210 */ /* 0x000fe20007ffe0ff */
[----:B---3--:R-:W-:Y:S01]  /*0f40*/  DFMA R22, R18, R16, R22 ;  /* 0x000000101216722b */ /* 0x008fe20000000016 */
[----:B--2---:R-:W-:Y:S02]  /*0f50*/  LEA R18, P1, R20, UR4, 0x3 ;  /* 0x0000000414127c11 */ /* 0x004fe4000f8218ff */
[----:B------:R-:W-:Y:S02]  /*0f60*/  LEA R16, P2, R14, UR12, 0x3 ;  /* 0x0000000c0e107c11 */ /* 0x000fe4000f8418ff */
[----:B------:R-:W-:Y:S02]  /*0f70*/  LEA.HI.X R19, R20, UR9, R21, 0x3, P1 ;  /* 0x0000000914137c11 */ /* 0x000fe400088f1c15 */
[----:B------:R-:W-:-:S04]  /*0f80*/  LEA.HI.X R17, R14, UR13, R29, 0x3, P2 ;  /* 0x0000000d0e117c11 */ /* 0x000fc800090f1c1d */
[----:B------:R-:W2:Y:S04]  /*0f90*/  LDG.E.64 R18, desc[UR10][R18.64] ;  /* 0x0000000a12127981 */ /* 0x000ea8000c1e1b00 */
[----:B------:R-:W2:Y:S01]  /*0fa0*/  LDG.E.64 R16, desc[UR10][R16.64] ;  /* 0x0000000a10107981 */ /* 0x000ea2000c1e1b00 */
[----:B------:R-:W-:Y:S02]  /*0fb0*/  VIADD R27, R27, 0x2 ;  /* 0x000000021b1b7836 */ /* 0x000fe40000000000 */
[----:B------:R-:W-:Y:S01]  /*0fc0*/  IMAD.MOV.U32 R15, RZ, RZ, RZ ;  /* 0x000000ffff0f7224 */ /* 0x000fe200078e00ff */
[----:B--2---:R-:W-:-:S11]  /*0fd0*/  DFMA R22, R18, R16, R22 ;  /* 0x000000101216722b */ /* 0x004fd60000000016 */
.L_x_11:
[----:B------:R-:W-:Y:S05]  /*0fe0*/  @P0 BRA `(.L_x_9) ;  /* 0x0000000000480947 */ /* 0x000fea0003800000 */
[----:B------:R-:W0:Y:S01]  /*0ff0*/  LDCU.64 UR8, c[0x0][0x388] ;  /* 0x00007100ff0877ac */ /* 0x000e220008000a00 */
[----:B------:R-:W-:Y:S01]  /*1000*/  MOV R14, R27 ;  /* 0x0000001b000e7202 */ /* 0x000fe20000000f00 */
[-C--:B------:R-:W-:Y:S01]  /*1010*/  IMAD R8, R7, R12.reuse, RZ ;  /* 0x0000000c07087224 */ /* 0x080fe200078e02ff */
[----:B------:R-:W1:Y:S01]  /*1020*/  LDCU.64 UR12, c[0x0][0x390] ;  /* 0x00007200ff0c77ac */ /* 0x000e620008000a00 */
[-C--:B------:R-:W-:Y:S02]  /*1030*/  IMAD R18, R11, R12.reuse, RZ ;  /* 0x0000000c0b127224 */ /* 0x080fe400078e02ff */
[----:B------:R-:W-:-:S04]  /*1040*/  IMAD.WIDE.U32 R16, R5, R12, R14 ;  /* 0x0000000c05107225 */ /* 0x000fc800078e000e */
[----:B------:R-:W-:Y:S02]  /*1050*/  IMAD R19, R5, R13, R8 ;  /* 0x0000000d05137224 */ /* 0x000fe400078e0208 */
        /* <DEDUP_REMOVED lines=8> */
[----:B------:R-:W2:Y:S04]  /*10e0*/  LDG.E.64 R18, desc[UR10][R18.64] ;  /* 0x0000000a12127981 */ /* 0x000ea8000c1e1b00 */
[----:B------:R-:W2:Y:S02]  /*10f0*/  LDG.E.64 R12, desc[UR10][R12.64] ;  /* 0x0000000a0c0c7981 */ /* 0x000ea4000c1e1b00 */
[----:B--2---:R-:W-:-:S11]  /*1100*/  DFMA R22, R18, R12, R22 ;  /* 0x0000000c1216722b */ /* 0x004fd60000000016 */
.L_x_9:
[----:B------:R-:W0:Y:S01]  /*1110*/  LDCU.64 UR8, c[0x0][0x3c0] ;  /* 0x00007800ff0877ac */ /* 0x000e220008000a00 */
[----:B------:R-:W1:Y:S01]  /*1120*/  LDCU.64 UR12, c[0x0][0x380] ;  /* 0x00007000ff0c77ac */ /* 0x000e620008000a00 */
[----:B0-----:R-:W-:Y:S02]  /*1130*/  IMAD R8, R7, UR8, RZ ;  /* 0x0000000807087c24 */ /* 0x001fe4000f8e02ff */
[----:B------:R-:W-:-:S04]  /*1140*/  IMAD.WIDE.U32 R10, R5, UR8, R10 ;  /* 0x00000008050a7c25 */ /* 0x000fc8000f8e000a */
[----:B------:R-:W-:Y:S01]  /*1150*/  IMAD R13, R5, UR9, R8 ;  /* 0x00000009050d7c24 */ /* 0x000fe2000f8e0208 */
[----:B-1----:R-:W-:Y:S01]  /*1160*/  LEA R12, P0, R10, UR12, 0x3 ;  /* 0x0000000c0a0c7c11 */ /* 0x002fe2000f8018ff */
[----:B------:R-:W0:Y:S03]  /*1170*/  LDCU.64 UR8, c[0x0][0x398] ;  /* 0x00007300ff0877ac */ /* 0x000e260008000a00 */
[----:B------:R-:W-:-:S04]  /*1180*/  IADD3 R11, PT, PT, R11, R13, RZ ;  /* 0x0000000d0b0b7210 */ /* 0x000fc80007ffe0ff */
[----:B------:R-:W-:Y:S01]  /*1190*/  LEA.HI.X R13, R10, UR13, R11, 0x3, P0 ;  /* 0x0000000d0a0d7c11 */ /* 0x000fe200080f1c0b */
[----:B------:R-:W1:Y:S04]  /*11a0*/  LDCU.128 UR12, c[0x0][0x3b0] ;  /* 0x00007600ff0c77ac */ /* 0x000e680008000c00 */
[----:B------:R-:W1:Y:S02]  /*11b0*/  LDG.E.64 R10, desc[UR10][R12.64] ;  /* 0x0000000a0c0a7981 */ /* 0x000e64000c1e1b00 */
[----:B-1----:R-:W-:-:S08]  /*11c0*/  DMUL R10, R10, UR14 ;  /* 0x0000000e0a0a7c28 */ /* 0x002fd00008000000 */
[----:B------:R-:W-:Y:S01]  /*11d0*/  DFMA R22, R22, UR12, R10 ;  /* 0x0000000c16167c2b */ /* 0x000fe2000800000a */
[----:B------:R-:W-:-:S04]  /*11e0*/  IMAD.IADD R10, R2, 0x1, R25 ;  /* 0x00000001020a7824 */ /* 0x000fc800078e0219 */
[--C-:B------:R-:W-:Y:S02]  /*11f0*/  IMAD.MOV.U32 R25, RZ, RZ, R10.reuse ;  /* 0x000000ffff197224 */ /* 0x100fe400078e000a */
[----:B------:R1:W-:Y:S01]  /*1200*/  STG.E.64 desc[UR10][R12.64], R22 ;  /* 0x000000160c007986 */ /* 0x0003e2000c101b0a */
[----:B0-----:R-:W-:Y:S02]  /*1210*/  ISETP.GE.U32.AND P0, PT, R10, UR8, PT ;  /* 0x000000080a007c0c */ /* 0x001fe4000bf06070 */
[----:B------:R-:W-:-:S04]  /*1220*/  SHF.R.S32.HI R11, RZ, 0x1f, R10 ;  /* 0x0000001fff0b7819 */ /* 0x000fc8000001140a */
[----:B------:R-:W-:-:S13]  /*1230*/  ISETP.GE.U32.AND.EX P0, PT, R11, UR9, PT, P0 ;  /* 0x000000090b007c0c */ /* 0x000fda000bf06100 */
[----:B-1----:R-:W-:Y:S05]  /*1240*/  @!P0 BRA `(.L_x_12) ;  /* 0xfffffff000ac8947 */ /* 0x002fea000383ffff */
.L_x_6:
[----:B------:R-:W-:Y:S05]  /*1250*/  BSYNC.RECONVERGENT B0 ;  /* 0x0000000000007941 */ /* 0x000fea0003800200 */
.L_x_5:
[----:B------:R-:W0:Y:S01]  /*1260*/  LDCU.64 UR8, c[0x0][0x3a0] ;  /* 0x00007400ff0877ac */ /* 0x000e220008000a00 */
[----:B------:R-:W-:-:S04]  /*1270*/  IADD3 R5, PT, PT, R9, R0, RZ ;  /* 0x0000000009057210 */ /* 0x000fc80007ffe0ff */
[--C-:B------:R-:W-:Y:S01]  /*1280*/  SHF.R.S32.HI R7, RZ, 0x1f, R5.reuse ;  /* 0x0000001fff077819 */ /* 0x100fe20000011405 */
[----:B------:R-:W-:Y:S01]  /*1290*/  IMAD.MOV.U32 R0, RZ, RZ, R5 ;  /* 0x000000ffff007224 */ /* 0x000fe200078e0005 */
[----:B0-----:R-:W-:-:S04]  /*12a0*/  ISETP.GE.U32.AND P0, PT, R5, UR8, PT ;  /* 0x0000000805007c0c */ /* 0x001fc8000bf06070 */
[----:B------:R-:W-:-:S13]  /*12b0*/  ISETP.GE.U32.AND.EX P0, PT, R7, UR9, PT, P0 ;  /* 0x0000000907007c0c */ /* 0x000fda000bf06100 */
[----:B------:R-:W-:Y:S05]  /*12c0*/  @!P0 BRA `(.L_x_13) ;  /* 0xfffffff000548947 */ /* 0x000fea000383ffff */
[----:B------:R-:W-:Y:S05]  /*12d0*/  EXIT ;  /* 0x000000000000794d */ /* 0x000fea0003800000 */
.L_x_14:
[----:B------:R-:W-:-:S00]  /*12e0*/  BRA `(.L_x_14) ;  /* 0xfffffffc00fc7947 */ /* 0x000fc0000383ffff */
[----:B------:R-:W-:-:S00]  /*12f0*/  NOP ;  /* 0x0000000000007918 */ /* 0x000fc00000000000 */
        /* <DEDUP_REMOVED lines=8> */
.L_x_15:


//--------------------- .nv.shared.reserved.0     --------------------------
	.section	.nv.shared.reserved.0,"aw",@nobits
	.weak		__nv_reservedSMEM_offset_0_alias
	.size		__nv_reservedSMEM_offset_0_alias, 0, 64
	.other		__nv_reservedSMEM_offset_0_alias,@"STO_CUDA_RESERVED_SHARED STV_DEFAULT"
__nv_reservedSMEM_offset_0_alias:
	.zero		0
	.zero		64


//--------------------- .nv.constant0._Z14CUDAKernelNamePdS_S_mmmddm --------------------------
	.section	.nv.constant0._Z14CUDAKernelNamePdS_S_mmmddm,"a",@progbits
	.sectionflags	@""
	.align	4
.nv.constant0._Z14CUDAKernelNamePdS_S_mmmddm:
	.zero		968


//--------------------- SYMBOLS --------------------------

	.type		.nv.reservedSmem.offset0,@object
	.size		.nv.reservedSmem.offset0,0x4
